//
// Generated by NVIDIA NVVM Compiler
//
// Compiler Build ID: CL-36424714
// Cuda compilation tools, release 13.0, V13.0.88
// Based on NVVM 20.0.0
//

.version 9.0
.target sm_100
.address_size 64

	// .globl	_Z9addArraysPiS_S_i

.visible .entry _Z9addArraysPiS_S_i(
	.param .u64 .ptr .align 1 _Z9addArraysPiS_S_i_param_0,
	.param .u64 .ptr .align 1 _Z9addArraysPiS_S_i_param_1,
	.param .u64 .ptr .align 1 _Z9addArraysPiS_S_i_param_2,
	.param .u32 _Z9addArraysPiS_S_i_param_3
)
{
	.reg .pred 	%p<2>;
	.reg .b32 	%r<9>;
	.reg .b64 	%rd<11>;

	ld.param.u64 	%rd1, [_Z9addArraysPiS_S_i_param_0];
	ld.param.u64 	%rd2, [_Z9addArraysPiS_S_i_param_1];
	ld.param.u64 	%rd3, [_Z9addArraysPiS_S_i_param_2];
	ld.param.u32 	%r2, [_Z9addArraysPiS_S_i_param_3];
	mov.u32 	%r3, %ctaid.x;
	mov.u32 	%r4, %ntid.x;
	mov.u32 	%r5, %tid.x;
	mad.lo.s32 	%r1, %r3, %r4, %r5;
	setp.ge.s32 	%p1, %r1, %r2;
	@%p1 bra 	$L__BB0_2;
	cvta.to.global.u64 	%rd4, %rd1;
	cvta.to.global.u64 	%rd5, %rd2;
	cvta.to.global.u64 	%rd6, %rd3;
	mul.wide.s32 	%rd7, %r1, 4;
	add.s64 	%rd8, %rd4, %rd7;
	ld.global.u32 	%r6, [%rd8];
	add.s64 	%rd9, %rd5, %rd7;
	ld.global.u32 	%r7, [%rd9];
	add.s32 	%r8, %r7, %r6;
	add.s64 	%rd10, %rd6, %rd7;
	st.global.u32 	[%rd10], %r8;
$L__BB0_2:
	ret;

}


// ===== COMPILED SASS (sm_100) =====

	.target	sm_100

	.elftype	@"ET_EXEC"


//--------------------- .note.nv.tkinfo           --------------------------
	.section	.note.nv.tkinfo,"",@"SHT_NOTE"
	.sectionflags	@"SHF_NOTE_NV_TKINFO"
	.tkinfo
        /*0018*/ 	.word	0x00000002
        /*0030*/ 	.string	""
        /*0030*/ 	.string	"ptxas"
        /*0030*/ 	.string	"Cuda compilation tools, release 13.0, V13.0.88"
        /*0030*/ 	.string	"Build cuda_13.0.r13.0/compiler.36424714_0"
        /*0030*/ 	.string	"-arch sm_100 -m 64 "



//--------------------- .note.nv.cuinfo           --------------------------
	.section	.note.nv.cuinfo,"",@"SHT_NOTE"
	.sectionflags	@"SHF_NOTE_NV_CUINFO"
        /*0018*/ 	.short	0x0002
        /*001a*/ 	.short	0x0064
        /*001c*/ 	.short	0x0082
	.zero		2


//--------------------- .nv.info                  --------------------------
	.section	.nv.info,"",@"SHT_CUDA_INFO"
	.align	4


	//----- nvinfo : EIATTR_REGCOUNT
	.align		4
        /*0000*/ 	.byte	0x04, 0x2f
        /*0002*/ 	.short	(.L_1 - .L_0)
	.align		4
.L_0:
        /*0004*/ 	.word	index@(_Z9addArraysPiS_S_i)
        /*0008*/ 	.word	0x0000000c


	//----- nvinfo : EIATTR_FRAME_SIZE
	.align		4
.L_1:
        /*000c*/ 	.byte	0x04, 0x11
        /*000e*/ 	.short	(.L_3 - .L_2)
	.align		4
.L_2:
        /*0010*/ 	.word	index@(_Z9addArraysPiS_S_i)
        /*0014*/ 	.word	0x00000000


	//----- nvinfo : EIATTR_MIN_STACK_SIZE
	.align		4
.L_3:
        /*0018*/ 	.byte	0x04, 0x12
        /*001a*/ 	.short	(.L_5 - .L_4)
	.align		4
.L_4:
        /*001c*/ 	.word	index@(_Z9addArraysPiS_S_i)
        /*0020*/ 	.word	0x00000000
.L_5:


//--------------------- .nv.compat                --------------------------
	.section	.nv.compat,"",@"SHT_CUDA_COMPAT_INFO"
	.align	4
        /*0000*/ 	.byte	0x02, 0x09, 0x00, 0x00, 0x02, 0x02, 0x01, 0x00, 0x02, 0x05, 0x05, 0x00, 0x03, 0x07, 0x01, 0x01
        /*0010*/ 	.byte	0x02, 0x03, 0x00, 0x00, 0x02, 0x06, 0x01, 0x00, 0x04, 0x0b, 0x08, 0x00, 0x09, 0x00, 0x00, 0x00
        /*0020*/ 	.byte	0x00, 0x00, 0x00, 0x00


//--------------------- .nv.info._Z9addArraysPiS_S_i --------------------------
	.section	.nv.info._Z9addArraysPiS_S_i,"",@"SHT_CUDA_INFO"
	.sectionflags	@""
	.align	4


	//----- nvinfo : EIATTR_CUDA_API_VERSION
	.align		4
        /*0000*/ 	.byte	0x04, 0x37
        /*0002*/ 	.short	(.L_7 - .L_6)
.L_6:
        /*0004*/ 	.word	0x00000082


	//----- nvinfo : EIATTR_KPARAM_INFO
	.align		4
.L_7:
        /*0008*/ 	.byte	0x04, 0x17
        /*000a*/ 	.short	(.L_9 - .L_8)
.L_8:
        /*000c*/ 	.word	0x00000000
        /*0010*/ 	.short	0x0003
        /*0012*/ 	.short	0x0018
        /*0014*/ 	.byte	0x00, 0xf0, 0x11, 0x00


	//----- nvinfo : EIATTR_KPARAM_INFO
	.align		4
.L_9:
        /*0018*/ 	.byte	0x04, 0x17
        /*001a*/ 	.short	(.L_11 - .L_10)
.L_10:
        /*001c*/ 	.word	0x00000000
        /*0020*/ 	.short	0x0002
        /*0022*/ 	.short	0x0010
        /*0024*/ 	.byte	0x00, 0xf5, 0x21, 0x00


	//----- nvinfo : EIATTR_KPARAM_INFO
	.align		4
.L_11:
        /*0028*/ 	.byte	0x04, 0x17
        /*002a*/ 	.short	(.L_13 - .L_12)
.L_12:
        /*002c*/ 	.word	0x00000000
        /*0030*/ 	.short	0x0001
        /*0032*/ 	.short	0x0008
        /*0034*/ 	.byte	0x00, 0xf5, 0x21, 0x00


	//----- nvinfo : EIATTR_KPARAM_INFO
	.align		4
.L_13:
        /*0038*/ 	.byte	0x04, 0x17
        /*003a*/ 	.short	(.L_15 - .L_14)
.L_14:
        /*003c*/ 	.word	0x00000000
        /*0040*/ 	.short	0x0000
        /*0042*/ 	.short	0x0000
        /*0044*/ 	.byte	0x00, 0xf5, 0x21, 0x00


	//----- nvinfo : EIATTR_SPARSE_MMA_MASK
	.align		4
.L_15:
        /*0048*/ 	.byte	0x03, 0x50
        /*004a*/ 	.short	0x0000


	//----- nvinfo : EIATTR_MAXREG_COUNT
	.align		4
        /*004c*/ 	.byte	0x03, 0x1b
        /*004e*/ 	.short	0x00ff


	//----- nvinfo : EIATTR_MERCURY_ISA_VERSION
	.align		4
        /*0050*/ 	.byte	0x03, 0x5f
        /*0052*/ 	.short	0x0101


	//----- nvinfo : EIATTR_VRC_CTA_INIT_COUNT
	.align		4
        /*0054*/ 	.byte	0x02, 0x4a
	.zero		1
	.zero		1


	//----- nvinfo : EIATTR_EXIT_INSTR_OFFSETS
	.align		4
        /*0058*/ 	.byte	0x04, 0x1c
        /*005a*/ 	.short	(.L_17 - .L_16)


	//   ....[0]....
.L_16:
        /*005c*/ 	.word	0x00000070


	//   ....[1]....
        /*0060*/ 	.word	0x00000130


	//----- nvinfo : EIATTR_CBANK_PARAM_SIZE
	.align		4
.L_17:
        /*0064*/ 	.byte	0x03, 0x19
        /*0066*/ 	.short	0x001c


	//----- nvinfo : EIATTR_PARAM_CBANK
	.align		4
        /*0068*/ 	.byte	0x04, 0x0a
        /*006a*/ 	.short	(.L_19 - .L_18)
	.align		4
.L_18:
        /*006c*/ 	.word	index@(.nv.constant0._Z9addArraysPiS_S_i)
        /*0070*/ 	.short	0x0380
        /*0072*/ 	.short	0x001c


	//----- nvinfo : EIATTR_SW_WAR
	.align		4
.L_19:
        /*0074*/ 	.byte	0x04, 0x36
        /*0076*/ 	.short	(.L_21 - .L_20)
.L_20:
        /*0078*/ 	.word	0x00000008
.L_21:


//--------------------- .nv.callgraph             --------------------------
	.section	.nv.callgraph,"",@"SHT_CUDA_CALLGRAPH"
	.align	4
	.sectionentsize	8
	.align		4
        /*0000*/ 	.word	0x00000000
	.align		4
        /*0004*/ 	.word	0xffffffff
	.align		4
        /*0008*/ 	.word	0x00000000
	.align		4
        /*000c*/ 	.word	0xfffffffe
	.align		4
        /*0010*/ 	.word	0x00000000
	.align		4
        /*0014*/ 	.word	0xfffffffd
	.align		4
        /*0018*/ 	.word	0x00000000
	.align		4
        /*001c*/ 	.word	0xfffffffc


//--------------------- .text._Z9addArraysPiS_S_i --------------------------
	.section	.text._Z9addArraysPiS_S_i,"ax",@progbits
	.align	128
        .global         _Z9addArraysPiS_S_i
        .type           _Z9addArraysPiS_S_i,@function
        .size           _Z9addArraysPiS_S_i,(.L_x_1 - _Z9addArraysPiS_S_i)
        .other          _Z9addArraysPiS_S_i,@"STO_CUDA_ENTRY STV_DEFAULT"
_Z9addArraysPiS_S_i:
.text._Z9addArraysPiS_S_i:
[----:B------:R-:W-:Y:S01]  /*0000*/  LDC R1, c[0x0][0x37c] ;  /* 0x0000df00ff017b82 */ /* 0x000fe20000000800 */
[----:B------:R-:W0:Y:S07]  /*0010*/  S2R R0, SR_TID.X ;  /* 0x0000000000007919 */ /* 0x000e2e0000002100 */
[----:B------:R-:W0:Y:S01]  /*0020*/  S2UR UR4, SR_CTAID.X ;  /* 0x00000000000479c3 */ /* 0x000e220000002500 */
[----:B------:R-:W1:Y:S07]  /*0030*/  LDCU UR5, c[0x0][0x398] ;  /* 0x00007300ff0577ac */ /* 0x000e6e0008000800 */
[----:B------:R-:W0:Y:S02]  /*0040*/  LDC R9, c[0x0][0x360] ;  /* 0x0000d800ff097b82 */ /* 0x000e240000000800 */
[----:B0-----:R-:W-:-:S05]  /*0050*/  IMAD R9, R9, UR4, R0 ;  /* 0x0000000409097c24 */ /* 0x001fca000f8e0200 */
[----:B-1----:R-:W-:-:S13]  /*0060*/  ISETP.GE.AND P0, PT, R9, UR5, PT ;  /* 0x0000000509007c0c */ /* 0x002fda000bf06270 */
[----:B------:R-:W-:Y:S05]  /*0070*/  @P0 EXIT ;  /* 0x000000000000094d */ /* 0x000fea0003800000 */
[----:B------:R-:W0:Y:S01]  /*0080*/  LDC.64 R2, c[0x0][0x380] ;  /* 0x0000e000ff027b82 */ /* 0x000e220000000a00 */
[----:B------:R-:W1:Y:S07]  /*0090*/  LDCU.64 UR4, c[0x0][0x358] ;  /* 0x00006b00ff0477ac */ /* 0x000e6e0008000a00 */
[----:B------:R-:W2:Y:S08]  /*00a0*/  LDC.64 R4, c[0x0][0x388] ;  /* 0x0000e200ff047b82 */ /* 0x000eb00000000a00 */
[----:B------:R-:W3:Y:S01]  /*00b0*/  LDC.64 R6, c[0x0][0x390] ;  /* 0x0000e400ff067b82 */ /* 0x000ee20000000a00 */
[----:B0-----:R-:W-:-:S06]  /*00c0*/  IMAD.WIDE R2, R9, 0x4, R2 ;  /* 0x0000000409027825 */ /* 0x001fcc00078e0202 */
[----:B-1----:R-:W4:Y:S01]  /*00d0*/  LDG.E R2, desc[UR4][R2.64] ;  /* 0x0000000402027981 */ /* 0x002f22000c1e1900 */
[----:B--2---:R-:W-:-:S06]  /*00e0*/  IMAD.WIDE R4, R9, 0x4, R4 ;  /* 0x0000000409047825 */ /* 0x004fcc00078e0204 */
[----:B------:R-:W4:Y:S01]  /*00f0*/  LDG.E R5, desc[UR4][R4.64] ;  /* 0x0000000404057981 */ /* 0x000f22000c1e1900 */
[----:B---3--:R-:W-:Y:S01]  /*0100*/  IMAD.WIDE R6, R9, 0x4, R6 ;  /* 0x0000000409067825 */ /* 0x008fe200078e0206 */
[----:B----4-:R-:W-:-:S05]  /*0110*/  IADD3 R9, PT, PT, R2, R5, RZ ;  /* 0x0000000502097210 */ /* 0x010fca0007ffe0ff */
[----:B------:R-:W-:Y:S01]  /*0120*/  STG.E desc[UR4][R6.64], R9 ;  /* 0x0000000906007986 */ /* 0x000fe2000c101904 */
[----:B------:R-:W-:Y:S05]  /*0130*/  EXIT ;  /* 0x000000000000794d */ /* 0x000fea0003800000 */
.L_x_0:
[----:B------:R-:W-:-:S00]  /*0140*/  BRA `(.L_x_0) ;  /* 0xfffffffc00fc7947 */ /* 0x000fc0000383ffff */
[----:B------:R-:W-:-:S00]  /*0150*/  NOP ;  /* 0x0000000000007918 */ /* 0x000fc00000000000 */
        /* <DEDUP_REMOVED lines=10> */
.L_x_1:


//--------------------- .nv.shared.reserved.0     --------------------------
	.section	.nv.shared.reserved.0,"aw",@nobits
	.weak		__nv_reservedSMEM_offset_0_alias
	.size		__nv_reservedSMEM_offset_0_alias, 0, 64
	.other		__nv_reservedSMEM_offset_0_alias,@"STO_CUDA_RESERVED_SHARED STV_DEFAULT"
__nv_reservedSMEM_offset_0_alias:
	.zero		0
	.zero		64


//--------------------- .nv.constant0._Z9addArraysPiS_S_i --------------------------
	.section	.nv.constant0._Z9addArraysPiS_S_i,"a",@progbits
	.sectionflags	@""
	.align	4
.nv.constant0._Z9addArraysPiS_S_i:
	.zero		924


//--------------------- SYMBOLS --------------------------

	.type		.nv.reservedSmem.offset0,@object
	.size		.nv.reservedSmem.offset0,0x4
